//
// Generated by NVIDIA NVVM Compiler
//
// Compiler Build ID: CL-36424714
// Cuda compilation tools, release 13.0, V13.0.88
// Based on NVVM 20.0.0
//

.version 9.0
.target sm_100
.address_size 64

	// .globl	_Z13convertToGrayiiPhS_S_S_

.visible .entry _Z13convertToGrayiiPhS_S_S_(
	.param .u32 _Z13convertToGrayiiPhS_S_S__param_0,
	.param .u32 _Z13convertToGrayiiPhS_S_S__param_1,
	.param .u64 .ptr .align 1 _Z13convertToGrayiiPhS_S_S__param_2,
	.param .u64 .ptr .align 1 _Z13convertToGrayiiPhS_S_S__param_3,
	.param .u64 .ptr .align 1 _Z13convertToGrayiiPhS_S_S__param_4,
	.param .u64 .ptr .align 1 _Z13convertToGrayiiPhS_S_S__param_5
)
{
	.reg .pred 	%p<5>;
	.reg .b16 	%rs<7>;
	.reg .b32 	%r<13>;
	.reg .b64 	%rd<14>;

	ld.param.u32 	%r9, [_Z13convertToGrayiiPhS_S_S__param_0];
	ld.param.u32 	%r10, [_Z13convertToGrayiiPhS_S_S__param_1];
	ld.param.u64 	%rd5, [_Z13convertToGrayiiPhS_S_S__param_2];
	ld.param.u64 	%rd6, [_Z13convertToGrayiiPhS_S_S__param_3];
	ld.param.u64 	%rd7, [_Z13convertToGrayiiPhS_S_S__param_4];
	ld.param.u64 	%rd8, [_Z13convertToGrayiiPhS_S_S__param_5];
	mov.u32 	%r11, %ctaid.x;
	setp.ge.s32 	%p1, %r11, %r10;
	@%p1 bra 	$L__BB0_6;
	mov.u32 	%r2, %tid.x;
	mov.u32 	%r3, %ntid.x;
	mov.u32 	%r4, %nctaid.x;
	cvta.to.global.u64 	%rd1, %rd5;
	cvta.to.global.u64 	%rd2, %rd6;
	cvta.to.global.u64 	%rd3, %rd7;
	cvta.to.global.u64 	%rd4, %rd8;
$L__BB0_2:
	setp.ge.s32 	%p2, %r2, %r9;
	@%p2 bra 	$L__BB0_5;
	mov.u32 	%r12, %r2;
$L__BB0_4:
	cvt.s64.s32 	%rd9, %r12;
	add.s64 	%rd10, %rd1, %rd9;
	ld.global.u8 	%rs1, [%rd10];
	add.s64 	%rd11, %rd2, %rd9;
	ld.global.u8 	%rs2, [%rd11];
	add.s16 	%rs3, %rs2, %rs1;
	add.s64 	%rd12, %rd3, %rd9;
	ld.global.u8 	%rs4, [%rd12];
	add.s16 	%rs5, %rs3, %rs4;
	mul.hi.u16 	%rs6, %rs5, 21846;
	add.s64 	%rd13, %rd4, %rd9;
	st.global.u8 	[%rd13], %rs6;
	add.s32 	%r12, %r12, %r3;
	setp.lt.s32 	%p3, %r12, %r9;
	@%p3 bra 	$L__BB0_4;
$L__BB0_5:
	add.s32 	%r11, %r11, %r4;
	setp.lt.s32 	%p4, %r11, %r10;
	@%p4 bra 	$L__BB0_2;
$L__BB0_6:
	ret;

}


// ===== COMPILED SASS (sm_100) =====

	.target	sm_100

	.elftype	@"ET_EXEC"


//--------------------- .note.nv.tkinfo           --------------------------
	.section	.note.nv.tkinfo,"",@"SHT_NOTE"
	.sectionflags	@"SHF_NOTE_NV_TKINFO"
	.tkinfo
        /*0018*/ 	.word	0x00000002
        /*0030*/ 	.string	""
        /*0030*/ 	.string	"ptxas"
        /*0030*/ 	.string	"Cuda compilation tools, release 13.0, V13.0.88"
        /*0030*/ 	.string	"Build cuda_13.0.r13.0/compiler.36424714_0"
        /*0030*/ 	.string	"-arch sm_100 -m 64 "



//--------------------- .note.nv.cuinfo           --------------------------
	.section	.note.nv.cuinfo,"",@"SHT_NOTE"
	.sectionflags	@"SHF_NOTE_NV_CUINFO"
        /*0018*/ 	.short	0x0002
        /*001a*/ 	.short	0x0064
        /*001c*/ 	.short	0x0082
	.zero		2


//--------------------- .nv.info                  --------------------------
	.section	.nv.info,"",@"SHT_CUDA_INFO"
	.align	4


	//----- nvinfo : EIATTR_REGCOUNT
	.align		4
        /*0000*/ 	.byte	0x04, 0x2f
        /*0002*/ 	.short	(.L_1 - .L_0)
	.align		4
.L_0:
        /*0004*/ 	.word	index@(_Z13convertToGrayiiPhS_S_S_)
        /*0008*/ 	.word	0x0000000f


	//----- nvinfo : EIATTR_FRAME_SIZE
	.align		4
.L_1:
        /*000c*/ 	.byte	0x04, 0x11
        /*000e*/ 	.short	(.L_3 - .L_2)
	.align		4
.L_2:
        /*0010*/ 	.word	index@(_Z13convertToGrayiiPhS_S_S_)
        /*0014*/ 	.word	0x00000000


	//----- nvinfo : EIATTR_MIN_STACK_SIZE
	.align		4
.L_3:
        /*0018*/ 	.byte	0x04, 0x12
        /*001a*/ 	.short	(.L_5 - .L_4)
	.align		4
.L_4:
        /*001c*/ 	.word	index@(_Z13convertToGrayiiPhS_S_S_)
        /*0020*/ 	.word	0x00000000
.L_5:


//--------------------- .nv.compat                --------------------------
	.section	.nv.compat,"",@"SHT_CUDA_COMPAT_INFO"
	.align	4
        /*0000*/ 	.byte	0x02, 0x09, 0x00, 0x00, 0x02, 0x02, 0x01, 0x00, 0x02, 0x05, 0x05, 0x00, 0x03, 0x07, 0x01, 0x01
        /*0010*/ 	.byte	0x02, 0x03, 0x00, 0x00, 0x02, 0x06, 0x01, 0x00, 0x04, 0x0b, 0x08, 0x00, 0x09, 0x00, 0x00, 0x00
        /*0020*/ 	.byte	0x00, 0x00, 0x00, 0x00


//--------------------- .nv.info._Z13convertToGrayiiPhS_S_S_ --------------------------
	.section	.nv.info._Z13convertToGrayiiPhS_S_S_,"",@"SHT_CUDA_INFO"
	.sectionflags	@""
	.align	4


	//----- nvinfo : EIATTR_CUDA_API_VERSION
	.align		4
        /*0000*/ 	.byte	0x04, 0x37
        /*0002*/ 	.short	(.L_7 - .L_6)
.L_6:
        /*0004*/ 	.word	0x00000082


	//----- nvinfo : EIATTR_KPARAM_INFO
	.align		4
.L_7:
        /*0008*/ 	.byte	0x04, 0x17
        /*000a*/ 	.short	(.L_9 - .L_8)
.L_8:
        /*000c*/ 	.word	0x00000000
        /*0010*/ 	.short	0x0005
        /*0012*/ 	.short	0x0020
        /*0014*/ 	.byte	0x00, 0xf5, 0x21, 0x00


	//----- nvinfo : EIATTR_KPARAM_INFO
	.align		4
.L_9:
        /*0018*/ 	.byte	0x04, 0x17
        /*001a*/ 	.short	(.L_11 - .L_10)
.L_10:
        /*001c*/ 	.word	0x00000000
        /*0020*/ 	.short	0x0004
        /*0022*/ 	.short	0x0018
        /*0024*/ 	.byte	0x00, 0xf5, 0x21, 0x00


	//----- nvinfo : EIATTR_KPARAM_INFO
	.align		4
.L_11:
        /*0028*/ 	.byte	0x04, 0x17
        /*002a*/ 	.short	(.L_13 - .L_12)
.L_12:
        /*002c*/ 	.word	0x00000000
        /*0030*/ 	.short	0x0003
        /*0032*/ 	.short	0x0010
        /*0034*/ 	.byte	0x00, 0xf5, 0x21, 0x00


	//----- nvinfo : EIATTR_KPARAM_INFO
	.align		4
.L_13:
        /*0038*/ 	.byte	0x04, 0x17
        /*003a*/ 	.short	(.L_15 - .L_14)
.L_14:
        /*003c*/ 	.word	0x00000000
        /*0040*/ 	.short	0x0002
        /*0042*/ 	.short	0x0008
        /*0044*/ 	.byte	0x00, 0xf5, 0x21, 0x00


	//----- nvinfo : EIATTR_KPARAM_INFO
	.align		4
.L_15:
        /*0048*/ 	.byte	0x04, 0x17
        /*004a*/ 	.short	(.L_17 - .L_16)
.L_16:
        /*004c*/ 	.word	0x00000000
        /*0050*/ 	.short	0x0001
        /*0052*/ 	.short	0x0004
        /*0054*/ 	.byte	0x00, 0xf0, 0x11, 0x00


	//----- nvinfo : EIATTR_KPARAM_INFO
	.align		4
.L_17:
        /*0058*/ 	.byte	0x04, 0x17
        /*005a*/ 	.short	(.L_19 - .L_18)
.L_18:
        /*005c*/ 	.word	0x00000000
        /*0060*/ 	.short	0x0000
        /*0062*/ 	.short	0x0000
        /*0064*/ 	.byte	0x00, 0xf0, 0x11, 0x00


	//----- nvinfo : EIATTR_SPARSE_MMA_MASK
	.align		4
.L_19:
        /*0068*/ 	.byte	0x03, 0x50
        /*006a*/ 	.short	0x0000


	//----- nvinfo : EIATTR_MAXREG_COUNT
	.align		4
        /*006c*/ 	.byte	0x03, 0x1b
        /*006e*/ 	.short	0x00ff


	//----- nvinfo : EIATTR_MERCURY_ISA_VERSION
	.align		4
        /*0070*/ 	.byte	0x03, 0x5f
        /*0072*/ 	.short	0x0101


	//----- nvinfo : EIATTR_VRC_CTA_INIT_COUNT
	.align		4
        /*0074*/ 	.byte	0x02, 0x4a
	.zero		1
	.zero		1


	//----- nvinfo : EIATTR_EXIT_INSTR_OFFSETS
	.align		4
        /*0078*/ 	.byte	0x04, 0x1c
        /*007a*/ 	.short	(.L_21 - .L_20)


	//   ....[0]....
.L_20:
        /*007c*/ 	.word	0x00000040


	//   ....[1]....
        /*0080*/ 	.word	0x00000280


	//----- nvinfo : EIATTR_CRS_STACK_SIZE
	.align		4
.L_21:
        /*0084*/ 	.byte	0x04, 0x1e
        /*0086*/ 	.short	(.L_23 - .L_22)
.L_22:
        /*0088*/ 	.word	0x00000000


	//----- nvinfo : EIATTR_CBANK_PARAM_SIZE
	.align		4
.L_23:
        /*008c*/ 	.byte	0x03, 0x19
        /*008e*/ 	.short	0x0028


	//----- nvinfo : EIATTR_PARAM_CBANK
	.align		4
        /*0090*/ 	.byte	0x04, 0x0a
        /*0092*/ 	.short	(.L_25 - .L_24)
	.align		4
.L_24:
        /*0094*/ 	.word	index@(.nv.constant0._Z13convertToGrayiiPhS_S_S_)
        /*0098*/ 	.short	0x0380
        /*009a*/ 	.short	0x0028


	//----- nvinfo : EIATTR_SW_WAR
	.align		4
.L_25:
        /*009c*/ 	.byte	0x04, 0x36
        /*009e*/ 	.short	(.L_27 - .L_26)
.L_26:
        /*00a0*/ 	.word	0x00000008
.L_27:


//--------------------- .nv.callgraph             --------------------------
	.section	.nv.callgraph,"",@"SHT_CUDA_CALLGRAPH"
	.align	4
	.sectionentsize	8
	.align		4
        /*0000*/ 	.word	0x00000000
	.align		4
        /*0004*/ 	.word	0xffffffff
	.align		4
        /*0008*/ 	.word	0x00000000
	.align		4
        /*000c*/ 	.word	0xfffffffe
	.align		4
        /*0010*/ 	.word	0x00000000
	.align		4
        /*0014*/ 	.word	0xfffffffd
	.align		4
        /*0018*/ 	.word	0x00000000
	.align		4
        /*001c*/ 	.word	0xfffffffc


//--------------------- .text._Z13convertToGrayiiPhS_S_S_ --------------------------
	.section	.text._Z13convertToGrayiiPhS_S_S_,"ax",@progbits
	.align	128
        .global         _Z13convertToGrayiiPhS_S_S_
        .type           _Z13convertToGrayiiPhS_S_S_,@function
        .size           _Z13convertToGrayiiPhS_S_S_,(.L_x_5 - _Z13convertToGrayiiPhS_S_S_)
        .other          _Z13convertToGrayiiPhS_S_S_,@"STO_CUDA_ENTRY STV_DEFAULT"
_Z13convertToGrayiiPhS_S_S_:
.text._Z13convertToGrayiiPhS_S_S_:
[----:B------:R-:W-:Y:S08]  /*0000*/  LDC R1, c[0x0][0x37c] ;  /* 0x0000df00ff017b82 */ /* 0x000ff00000000800 */
[----:B------:R-:W0:Y:S08]  /*0010*/  S2UR UR4, SR_CTAID.X ;  /* 0x00000000000479c3 */ /* 0x000e300000002500 */
[----:B------:R-:W0:Y:S02]  /*0020*/  LDC R0, c[0x0][0x384] ;  /* 0x0000e100ff007b82 */ /* 0x000e240000000800 */
[----:B0-----:R-:W-:-:S13]  /*0030*/  ISETP.LE.AND P0, PT, R0, UR4, PT ;  /* 0x0000000400007c0c */ /* 0x001fda000bf03270 */
[----:B------:R-:W-:Y:S05]  /*0040*/  @P0 EXIT ;  /* 0x000000000000094d */ /* 0x000fea0003800000 */
[----:B------:R-:W0:Y:S01]  /*0050*/  S2R R10, SR_TID.X ;  /* 0x00000000000a7919 */ /* 0x000e220000002100 */
[----:B------:R-:W1:Y:S01]  /*0060*/  LDCU UR5, c[0x0][0x360] ;  /* 0x00006c00ff0577ac */ /* 0x000e620008000800 */
[----:B------:R-:W2:Y:S01]  /*0070*/  LDCU.64 UR8, c[0x0][0x358] ;  /* 0x00006b00ff0877ac */ /* 0x000ea20008000a00 */
[----:B------:R-:W3:Y:S02]  /*0080*/  LDCU UR6, c[0x0][0x370] ;  /* 0x00006e00ff0677ac */ /* 0x000ee40008000800 */
.L_x_3:
[----:B------:R-:W0:Y:S01]  /*0090*/  LDCU.64 UR10, c[0x0][0x380] ;  /* 0x00007000ff0a77ac */ /* 0x000e220008000a00 */
[----:B------:R-:W-:Y:S01]  /*00a0*/  BSSY.RECONVERGENT B0, `(.L_x_0) ;  /* 0x000001c000007945 */ /* 0x000fe20003800200 */
[----:B---3--:R-:W-:Y:S01]  /*00b0*/  UIADD3 UR4, UPT, UPT, UR6, UR4, URZ ;  /* 0x0000000406047290 */ /* 0x008fe2000fffe0ff */
[----:B------:R-:W3:Y:S01]  /*00c0*/  LDCU.64 UR12, c[0x0][0x388] ;  /* 0x00007100ff0c77ac */ /* 0x000ee20008000a00 */
[----:B------:R-:W4:Y:S01]  /*00d0*/  LDCU.64 UR14, c[0x0][0x3a0] ;  /* 0x00007400ff0e77ac */ /* 0x000f220008000a00 */
[----:B------:R-:W1:Y:S01]  /*00e0*/  LDCU.128 UR16, c[0x0][0x390] ;  /* 0x00007200ff1077ac */ /* 0x000e620008000c00 */
[----:B0-----:R-:W-:Y:S01]  /*00f0*/  ISETP.GE.AND P0, PT, R10, UR10, PT ;  /* 0x0000000a0a007c0c */ /* 0x001fe2000bf06270 */
[----:B------:R-:W-:-:S12]  /*0100*/  UISETP.GE.AND UP0, UPT, UR4, UR11, UPT ;  /* 0x0000000b0400728c */ /* 0x000fd8000bf06270 */
[----:B-1-34-:R-:W-:Y:S05]  /*0110*/  @P0 BRA `(.L_x_1) ;  /* 0x0000000000500947 */ /* 0x01afea0003800000 */
[----:B------:R-:W-:-:S07]  /*0120*/  IMAD.MOV.U32 R0, RZ, RZ, R10 ;  /* 0x000000ffff007224 */ /* 0x000fce00078e000a */
.L_x_2:
[----:B------:R-:W-:Y:S02]  /*0130*/  SHF.R.S32.HI R12, RZ, 0x1f, R0 ;  /* 0x0000001fff0c7819 */ /* 0x000fe40000011400 */
[C---:B------:R-:W-:Y:S02]  /*0140*/  IADD3 R4, P1, PT, R0.reuse, UR16, RZ ;  /* 0x0000001000047c10 */ /* 0x040fe4000ff3e0ff */
[C---:B------:R-:W-:Y:S02]  /*0150*/  IADD3 R2, P0, PT, R0.reuse, UR12, RZ ;  /* 0x0000000c00027c10 */ /* 0x040fe4000ff1e0ff */
[----:B------:R-:W-:Y:S02]  /*0160*/  IADD3 R6, P2, PT, R0, UR18, RZ ;  /* 0x0000001200067c10 */ /* 0x000fe4000ff5e0ff */
[C---:B------:R-:W-:Y:S02]  /*0170*/  IADD3.X R5, PT, PT, R12.reuse, UR17, RZ, P1, !PT ;  /* 0x000000110c057c10 */ /* 0x040fe40008ffe4ff */
[----:B------:R-:W-:-:S02]  /*0180*/  IADD3.X R3, PT, PT, R12, UR13, RZ, P0, !PT ;  /* 0x0000000d0c037c10 */ /* 0x000fc400087fe4ff */
[----:B------:R-:W-:Y:S02]  /*0190*/  IADD3.X R7, PT, PT, R12, UR19, RZ, P2, !PT ;  /* 0x000000130c077c10 */ /* 0x000fe400097fe4ff */
[----:B--2---:R-:W2:Y:S04]  /*01a0*/  LDG.E.U8 R5, desc[UR8][R4.64] ;  /* 0x0000000804057981 */ /* 0x004ea8000c1e1100 */
[----:B------:R-:W2:Y:S04]  /*01b0*/  LDG.E.U8 R2, desc[UR8][R2.64] ;  /* 0x0000000802027981 */ /* 0x000ea8000c1e1100 */
[----:B------:R-:W2:Y:S01]  /*01c0*/  LDG.E.U8 R6, desc[UR8][R6.64] ;  /* 0x0000000806067981 */ /* 0x000ea2000c1e1100 */
[C---:B------:R-:W-:Y:S01]  /*01d0*/  IADD3 R8, P0, PT, R0.reuse, UR14, RZ ;  /* 0x0000000e00087c10 */ /* 0x040fe2000ff1e0ff */
[----:B------:R-:W-:Y:S01]  /*01e0*/  VIADD R0, R0, UR5 ;  /* 0x0000000500007c36 */ /* 0x000fe20008000000 */
[----:B--2---:R-:W-:-:S05]  /*01f0*/  IADD3 R9, PT, PT, R6, R5, R2 ;  /* 0x0000000506097210 */ /* 0x004fca0007ffe002 */
[----:B------:R-:W-:Y:S01]  /*0200*/  IMAD R11, R9, 0x5556, RZ ;  /* 0x00005556090b7824 */ /* 0x000fe200078e02ff */
[----:B------:R-:W-:-:S04]  /*0210*/  IADD3.X R9, PT, PT, R12, UR15, RZ, P0, !PT ;  /* 0x0000000f0c097c10 */ /* 0x000fc800087fe4ff */
[----:B------:R-:W-:-:S05]  /*0220*/  SHF.R.U32.HI R11, RZ, 0x10, R11 ;  /* 0x00000010ff0b7819 */ /* 0x000fca000001160b */
[----:B------:R0:W-:Y:S01]  /*0230*/  STG.E.U8 desc[UR8][R8.64], R11 ;  /* 0x0000000b08007986 */ /* 0x0001e2000c101108 */
[----:B------:R-:W-:-:S13]  /*0240*/  ISETP.GE.AND P0, PT, R0, UR10, PT ;  /* 0x0000000a00007c0c */ /* 0x000fda000bf06270 */
[----:B0-----:R-:W-:Y:S05]  /*0250*/  @!P0 BRA `(.L_x_2) ;  /* 0xfffffffc00b48947 */ /* 0x001fea000383ffff */
.L_x_1:
[----:B--2---:R-:W-:Y:S05]  /*0260*/  BSYNC.RECONVERGENT B0 ;  /* 0x0000000000007941 */ /* 0x004fea0003800200 */
.L_x_0:
[----:B------:R-:W-:Y:S05]  /*0270*/  BRA.U !UP0, `(.L_x_3) ;  /* 0xfffffffd08847547 */ /* 0x000fea000b83ffff */
[----:B------:R-:W-:Y:S05]  /*0280*/  EXIT ;  /* 0x000000000000794d */ /* 0x000fea0003800000 */
.L_x_4:
[----:B------:R-:W-:-:S00]  /*0290*/  BRA `(.L_x_4) ;  /* 0xfffffffc00fc7947 */ /* 0x000fc0000383ffff */
[----:B------:R-:W-:-:S00]  /*02a0*/  NOP ;  /* 0x0000000000007918 */ /* 0x000fc00000000000 */
        /* <DEDUP_REMOVED lines=13> */
.L_x_5:


//--------------------- .nv.shared.reserved.0     --------------------------
	.section	.nv.shared.reserved.0,"aw",@nobits
	.weak		__nv_reservedSMEM_offset_0_alias
	.size		__nv_reservedSMEM_offset_0_alias, 0, 64
	.other		__nv_reservedSMEM_offset_0_alias,@"STO_CUDA_RESERVED_SHARED STV_DEFAULT"
__nv_reservedSMEM_offset_0_alias:
	.zero		0
	.zero		64


//--------------------- .nv.constant0._Z13convertToGrayiiPhS_S_S_ --------------------------
	.section	.nv.constant0._Z13convertToGrayiiPhS_S_S_,"a",@progbits
	.sectionflags	@""
	.align	4
.nv.constant0._Z13convertToGrayiiPhS_S_S_:
	.zero		936


//--------------------- SYMBOLS --------------------------

	.type		.nv.reservedSmem.offset0,@object
	.size		.nv.reservedSmem.offset0,0x4
